	.headerflags	@"EF_CUDA_TEXMODE_UNIFIED EF_CUDA_64BIT_ADDRESS EF_CUDA_ACCELERATORS EF_CUDA_SM90 EF_CUDA_VIRTUAL_SM(EF_CUDA_SM90)"
	.elftype	@"ET_EXEC"


//--------------------- .nv.info                  --------------------------
	.section	.nv.info,"",@"SHT_CUDA_INFO"
	.align	4


	//----- nvinfo : EIATTR_REGCOUNT
	.align		4
        /*0000*/ 	.byte	0x04, 0x2f
        /*0002*/ 	.short	(.L_1 - .L_0)
	.align		4
.L_0:
        /*0004*/ 	.word	index@(triton_poi_fused_convolution_div_max_pool2d_with_indices_relu_sub_15)
        /*0008*/ 	.word	0x00000022


	//----- nvinfo : EIATTR_MIN_STACK_SIZE
	.align		4
.L_1:
        /*000c*/ 	.byte	0x04, 0x12
        /*000e*/ 	.short	(.L_3 - .L_2)
	.align		4
.L_2:
        /*0010*/ 	.word	index@(triton_poi_fused_convolution_div_max_pool2d_with_indices_relu_sub_15)
        /*0014*/ 	.word	0x00000000


	//----- nvinfo : EIATTR_FRAME_SIZE
	.align		4
.L_3:
        /*0018*/ 	.byte	0x04, 0x11
        /*001a*/ 	.short	(.L_5 - .L_4)
	.align		4
.L_4:
        /*001c*/ 	.word	index@(triton_poi_fused_convolution_div_max_pool2d_with_indices_relu_sub_15)
        /*0020*/ 	.word	0x00000000


	//----- nvinfo : EIATTR_MIN_STACK_SIZE
	.align		4
.L_5:
        /*0024*/ 	.byte	0x04, 0x12
        /*0026*/ 	.short	(.L_7 - .L_6)
	.align		4
.L_6:
        /*0028*/ 	.word	index@(triton_poi_fused_convolution_div_max_pool2d_with_indices_relu_sub_15)
        /*002c*/ 	.word	0x00000000
.L_7:


//--------------------- .nv.info.triton_poi_fused_convolution_div_max_pool2d_with_indices_relu_sub_15 --------------------------
	.section	.nv.info.triton_poi_fused_convolution_div_max_pool2d_with_indices_relu_sub_15,"",@"SHT_CUDA_INFO"
	.sectionflags	@""
	.align	4


	//----- nvinfo : EIATTR_CUDA_API_VERSION
	.align		4
        /*0000*/ 	.byte	0x04, 0x37
        /*0002*/ 	.short	(.L_9 - .L_8)
.L_8:
        /*0004*/ 	.word	0x0000007c


	//----- nvinfo : EIATTR_KPARAM_INFO
	.align		4
.L_9:
        /*0008*/ 	.byte	0x04, 0x17
        /*000a*/ 	.short	(.L_11 - .L_10)
.L_10:
        /*000c*/ 	.word	0x00000000
        /*0010*/ 	.short	0x0002
        /*0012*/ 	.short	0x0010
        /*0014*/ 	.byte	0x00, 0xf0, 0x11, 0x00


	//----- nvinfo : EIATTR_KPARAM_INFO
	.align		4
.L_11:
        /*0018*/ 	.byte	0x04, 0x17
        /*001a*/ 	.short	(.L_13 - .L_12)
.L_12:
        /*001c*/ 	.word	0x00000000
        /*0020*/ 	.short	0x0001
        /*0022*/ 	.short	0x0008
        /*0024*/ 	.byte	0x00, 0xf4, 0x21, 0x00


	//----- nvinfo : EIATTR_KPARAM_INFO
	.align		4
.L_13:
        /*0028*/ 	.byte	0x04, 0x17
        /*002a*/ 	.short	(.L_15 - .L_14)
.L_14:
        /*002c*/ 	.word	0x00000000
        /*0030*/ 	.short	0x0000
        /*0032*/ 	.short	0x0000
        /*0034*/ 	.byte	0x00, 0xf4, 0x21, 0x00


	//----- nvinfo : EIATTR_SPARSE_MMA_MASK
	.align		4
.L_15:
        /*0038*/ 	.byte	0x03, 0x50
        /*003a*/ 	.short	0x0000


	//----- nvinfo : EIATTR_MAXREG_COUNT
	.align		4
        /*003c*/ 	.byte	0x03, 0x1b
        /*003e*/ 	.short	0x00ff


	//----- nvinfo : EIATTR_EXIT_INSTR_OFFSETS
	.align		4
        /*0040*/ 	.byte	0x04, 0x1c
        /*0042*/ 	.short	(.L_17 - .L_16)


	//   ....[0]....
.L_16:
        /*0044*/ 	.word	0x00000840


	//----- nvinfo : EIATTR_REQNTID
	.align		4
.L_17:
        /*0048*/ 	.byte	0x04, 0x10
        /*004a*/ 	.short	(.L_19 - .L_18)
.L_18:
        /*004c*/ 	.word	0x00000080
        /*0050*/ 	.word	0x00000001
        /*0054*/ 	.word	0x00000001


	//----- nvinfo : EIATTR_CBANK_PARAM_SIZE
	.align		4
.L_19:
        /*0058*/ 	.byte	0x03, 0x19
        /*005a*/ 	.short	0x0014


	//----- nvinfo : EIATTR_PARAM_CBANK
	.align		4
        /*005c*/ 	.byte	0x04, 0x0a
        /*005e*/ 	.short	(.L_21 - .L_20)
	.align		4
.L_20:
        /*0060*/ 	.word	index@(.nv.constant0.triton_poi_fused_convolution_div_max_pool2d_with_indices_relu_sub_15)
        /*0064*/ 	.short	0x0210
        /*0066*/ 	.short	0x0014


	//----- nvinfo : EIATTR_SW_WAR
	.align		4
.L_21:
        /*0068*/ 	.byte	0x04, 0x36
        /*006a*/ 	.short	(.L_23 - .L_22)
.L_22:
        /*006c*/ 	.word	0x00000008
.L_23:


//--------------------- .nv.callgraph             --------------------------
	.section	.nv.callgraph,"",@"SHT_CUDA_CALLGRAPH"
	.align	4
	.sectionentsize	8
	.align		4
        /*0000*/ 	.word	0x00000000
	.align		4
        /*0004*/ 	.word	0xffffffff
	.align		4
        /*0008*/ 	.word	0x00000000
	.align		4
        /*000c*/ 	.word	0xfffffffe
	.align		4
        /*0010*/ 	.word	0x00000000
	.align		4
        /*0014*/ 	.word	0xfffffffd
	.align		4
        /*0018*/ 	.word	0x00000000
	.align		4
        /*001c*/ 	.word	0xfffffffc


//--------------------- .text.triton_poi_fused_convolution_div_max_pool2d_with_indices_relu_sub_15 --------------------------
	.section	.text.triton_poi_fused_convolution_div_max_pool2d_with_indices_relu_sub_15,"ax",@progbits
	.align	128
        .global         triton_poi_fused_convolution_div_max_pool2d_with_indices_relu_sub_15
        .type           triton_poi_fused_convolution_div_max_pool2d_with_indices_relu_sub_15,@function
        .size           triton_poi_fused_convolution_div_max_pool2d_with_indices_relu_sub_15,(.L_x_1 - triton_poi_fused_convolution_div_max_pool2d_with_indices_relu_sub_15)
        .other          triton_poi_fused_convolution_div_max_pool2d_with_indices_relu_sub_15,@"STO_CUDA_ENTRY STV_DEFAULT"
triton_poi_fused_convolution_div_max_pool2d_with_indices_relu_sub_15:
.text.triton_poi_fused_convolution_div_max_pool2d_with_indices_relu_sub_15:
[----:B------:R-:W-:Y:S01]  /*0000*/  LDC R1, c[0x0][0x28] ;  /* 0x00000a00ff017b82 */ /* 0x000fe20000000800 */
[----:B------:R-:W1:Y:S01]  /*0010*/  S2R R0, SR_TID.X ;  /* 0x0000000000007919 */ /* 0x000e620000002100 */
[----:B------:R-:W-:Y:S01]  /*0020*/  ULDC.64 UR4, c[0x0][0x208] ;  /* 0x0000820000047ab9 */ /* 0x000fe20000000a00 */
[----:B------:R-:W2:Y:S01]  /*0030*/  S2R R3, SR_CTAID.X ;  /* 0x0000000000037919 */ /* 0x000ea20000002500 */
[----:B-1----:R-:W-:Y:S01]  /*0040*/  IMAD.SHL.U32 R0, R0, 0x4, RZ ;  /* 0x0000000400007824 */ /* 0x002fe200078e00ff */
[----:B--2---:R-:W-:-:S04]  /*0050*/  SHF.R.S32.HI R5, RZ, 0x15, R3 ;  /* 0x00000015ff057819 */ /* 0x004fc80000011403 */
[----:B------:R-:W-:Y:S02]  /*0060*/  LOP3.LUT R0, R0, 0x1fc, RZ, 0xc0, !PT ;  /* 0x000001fc00007812 */ /* 0x000fe400078ec0ff */
[----:B------:R-:W-:-:S03]  /*0070*/  SGXT R5, R5, 0x1 ;  /* 0x000000010505781a */ /* 0x000fc60000000200 */
[----:B------:R-:W-:-:S05]  /*0080*/  IMAD R0, R3, 0x400, R0 ;  /* 0x0000040003007824 */ /* 0x000fca00078e0200 */
[----:B------:R-:W-:Y:S02]  /*0090*/  SHF.R.S32.HI R3, RZ, 0x1f, R0 ;  /* 0x0000001fff037819 */ /* 0x000fe40000011400 */
[-C--:B------:R-:W-:Y:S02]  /*00a0*/  LEA.HI R7, R5, R0.reuse, RZ, 0xe ;  /* 0x0000000005077211 */ /* 0x080fe400078f70ff */
[----:B------:R-:W-:Y:S02]  /*00b0*/  LEA.HI R4, R3, R0, RZ, 0x8 ;  /* 0x0000000003047211 */ /* 0x000fe400078f40ff */
[----:B------:R-:W1:Y:S01]  /*00c0*/  LDC.64 R2, c[0x0][0x210] ;  /* 0x00008400ff027b82 */ /* 0x000e620000000a00 */
[----:B------:R-:W-:Y:S01]  /*00d0*/  IMAD.SHL.U32 R9, R7, 0x4, RZ ;  /* 0x0000000407097824 */ /* 0x000fe200078e00ff */
[----:B------:R-:W-:Y:S02]  /*00e0*/  SHF.R.S32.HI R6, RZ, 0x8, R4 ;  /* 0x00000008ff067819 */ /* 0x000fe40000011404 */
[----:B------:R-:W-:-:S02]  /*00f0*/  LOP3.LUT R7, R4, 0xffffff00, RZ, 0xc0, !PT ;  /* 0xffffff0004077812 */ /* 0x000fc400078ec0ff */
[----:B------:R-:W-:Y:S02]  /*0100*/  LEA.HI R8, R6, R6, RZ, 0x6 ;  /* 0x0000000606087211 */ /* 0x000fe400078f30ff */
[----:B------:R-:W-:Y:S01]  /*0110*/  LOP3.LUT R9, R9, 0xffff0000, RZ, 0xc0, !PT ;  /* 0xffff000009097812 */ /* 0x000fe200078ec0ff */
[----:B------:R-:W-:Y:S01]  /*0120*/  IMAD.IADD R4, R0, 0x1, -R7 ;  /* 0x0000000100047824 */ /* 0x000fe200078e0a07 */
[----:B------:R-:W-:-:S03]  /*0130*/  LOP3.LUT R7, R8, 0x7fffc0, RZ, 0xc0, !PT ;  /* 0x007fffc008077812 */ /* 0x000fc600078ec0ff */
[----:B------:R-:W-:Y:S02]  /*0140*/  IMAD.IADD R8, R4, 0x1, R9 ;  /* 0x0000000104087824 */ /* 0x000fe400078e0209 */
[----:B------:R-:W-:-:S04]  /*0150*/  IMAD.IADD R7, R6, 0x1, -R7 ;  /* 0x0000000106077824 */ /* 0x000fc800078e0a07 */
[----:B------:R-:W-:-:S04]  /*0160*/  IMAD R7, R7, 0x200, R8 ;  /* 0x0000020007077824 */ /* 0x000fc800078e0208 */
[C---:B------:R-:W-:Y:S02]  /*0170*/  VIADD R13, R7.reuse, 0x100 ;  /* 0x00000100070d7836 */ /* 0x040fe40000000000 */
[----:B-1----:R-:W-:-:S04]  /*0180*/  IMAD.WIDE R20, R7, 0x4, R2 ;  /* 0x0000000407147825 */ /* 0x002fc800078e0202 */
[----:B------:R-:W-:Y:S02]  /*0190*/  IMAD.WIDE R12, R13, 0x4, R2 ;  /* 0x000000040d0c7825 */ /* 0x000fe400078e0202 */
[----:B------:R-:W2:Y:S04]  /*01a0*/  LDG.E.128 R20, desc[UR4][R20.64] ;  /* 0x0000000414147981 */ /* 0x000ea8000c1e1d00 */
[----:B------:R-:W2:Y:S01]  /*01b0*/  LDG.E.128 R12, desc[UR4][R12.64] ;  /* 0x000000040c0c7981 */ /* 0x000ea2000c1e1d00 */
[----:B------:R-:W-:-:S04]  /*01c0*/  VIADD R9, R7, 0x8000 ;  /* 0x0000800007097836 */ /* 0x000fc80000000000 */
[----:B------:R-:W-:-:S04]  /*01d0*/  IMAD.WIDE R8, R9, 0x4, R2 ;  /* 0x0000000409087825 */ /* 0x000fc800078e0202 */
[----:B------:R-:W-:Y:S02]  /*01e0*/  VIADD R6, R0, 0x200 ;  /* 0x0000020000067836 */ /* 0x000fe40000000000 */
[----:B------:R-:W3:Y:S01]  /*01f0*/  LDG.E.128 R8, desc[UR4][R8.64] ;  /* 0x0000000408087981 */ /* 0x000ee2000c1e1d00 */
[----:B------:R-:W-:Y:S02]  /*0200*/  VIADD R7, R7, 0x8100 ;  /* 0x0000810007077836 */ /* 0x000fe40000000000 */
[CC--:B------:R-:W-:Y:S02]  /*0210*/  LEA.HI R16, R5.reuse, R6.reuse, RZ, 0x8 ;  /* 0x0000000605107211 */ /* 0x0c0fe400078f40ff */
[----:B------:R-:W-:Y:S02]  /*0220*/  LEA.HI R5, R5, R6, RZ, 0xe ;  /* 0x0000000605057211 */ /* 0x000fe400078f70ff */
[----:B------:R-:W-:-:S03]  /*0230*/  SHF.R.S32.HI R16, RZ, 0x8, R16 ;  /* 0x00000008ff107819 */ /* 0x000fc60000011410 */
[----:B------:R-:W-:Y:S01]  /*0240*/  IMAD.SHL.U32 R6, R5, 0x4, RZ ;  /* 0x0000000405067824 */ /* 0x000fe200078e00ff */
[----:B------:R-:W-:-:S04]  /*0250*/  LEA.HI R5, R16, R16, RZ, 0x6 ;  /* 0x0000001010057211 */ /* 0x000fc800078f30ff */
[----:B------:R-:W-:Y:S02]  /*0260*/  LOP3.LUT R17, R6, 0xffff0000, RZ, 0xc0, !PT ;  /* 0xffff000006117812 */ /* 0x000fe400078ec0ff */
[----:B------:R-:W-:-:S03]  /*0270*/  LOP3.LUT R5, R5, 0x7fffc0, RZ, 0xc0, !PT ;  /* 0x007fffc005057812 */ /* 0x000fc600078ec0ff */
[----:B------:R-:W-:Y:S02]  /*0280*/  IMAD.IADD R6, R4, 0x1, R17 ;  /* 0x0000000104067824 */ /* 0x000fe400078e0211 */
[----:B------:R-:W-:Y:S02]  /*0290*/  IMAD.IADD R25, R16, 0x1, -R5 ;  /* 0x0000000110197824 */ /* 0x000fe400078e0a05 */
[----:B------:R-:W-:-:S04]  /*02a0*/  IMAD.WIDE R4, R7, 0x4, R2 ;  /* 0x0000000407047825 */ /* 0x000fc800078e0202 */
[----:B------:R-:W-:Y:S02]  /*02b0*/  IMAD R25, R25, 0x200, R6 ;  /* 0x0000020019197824 */ /* 0x000fe400078e0206 */
[----:B------:R-:W4:Y:S02]  /*02c0*/  LDG.E.128 R4, desc[UR4][R4.64] ;  /* 0x0000000404047981 */ /* 0x000f24000c1e1d00 */
[C---:B------:R-:W-:Y:S02]  /*02d0*/  VIADD R17, R25.reuse, 0x100 ;  /* 0x0000010019117836 */ /* 0x040fe40000000000 */
[----:B------:R-:W-:-:S04]  /*02e0*/  IMAD.WIDE R28, R25, 0x4, R2 ;  /* 0x00000004191c7825 */ /* 0x000fc800078e0202 */
[----:B------:R-:W-:Y:S02]  /*02f0*/  IMAD.WIDE R16, R17, 0x4, R2 ;  /* 0x0000000411107825 */ /* 0x000fe400078e0202 */
[----:B------:R-:W5:Y:S04]  /*0300*/  LDG.E.128 R28, desc[UR4][R28.64] ;  /* 0x000000041c1c7981 */ /* 0x000f68000c1e1d00 */
[----:B------:R-:W5:Y:S01]  /*0310*/  LDG.E.128 R16, desc[UR4][R16.64] ;  /* 0x0000000410107981 */ /* 0x000f62000c1e1d00 */
[C---:B--2---:R-:W-:Y:S02]  /*0320*/  FSETP.GT.AND P0, PT, R12.reuse, R20, PT ;  /* 0x000000140c00720b */ /* 0x044fe40003f04000 */
[----:B------:R-:W-:Y:S02]  /*0330*/  FSETP.GT.AND P1, PT, R13, R21, PT ;  /* 0x000000150d00720b */ /* 0x000fe40003f24000 */
[----:B------:R-:W-:-:S02]  /*0340*/  FSETP.NAN.AND P2, PT, R12, R12, PT ;  /* 0x0000000c0c00720b */ /* 0x000fc40003f48000 */
[----:B------:R-:W-:-:S07]  /*0350*/  FSETP.NAN.AND P3, PT, R13, R13, PT ;  /* 0x0000000d0d00720b */ /* 0x000fce0003f68000 */
[----:B------:R-:W-:Y:S02]  /*0360*/  @!P0 FSEL R12, R12, R20, P2 ;  /* 0x000000140c0c8208 */ /* 0x000fe40001000000 */
[C---:B------:R-:W-:Y:S02]  /*0370*/  FSETP.GT.AND P0, PT, R14.reuse, R22, PT ;  /* 0x000000160e00720b */ /* 0x040fe40003f04000 */
[----:B------:R-:W-:Y:S02]  /*0380*/  FSETP.GT.AND P2, PT, R15, R23, PT ;  /* 0x000000170f00720b */ /* 0x000fe40003f44000 */
[----:B------:R-:W-:Y:S01]  /*0390*/  @!P1 FSEL R13, R13, R21, P3 ;  /* 0x000000150d0d9208 */ /* 0x000fe20001800000 */
[----:B------:R-:W-:Y:S01]  /*03a0*/  VIADD R21, R25, 0x8000 ;  /* 0x0000800019157836 */ /* 0x000fe20000000000 */
[----:B------:R-:W-:Y:S02]  /*03b0*/  FSETP.NAN.AND P1, PT, R14, R14, PT ;  /* 0x0000000e0e00720b */ /* 0x000fe40003f28000 */
[----:B------:R-:W-:Y:S01]  /*03c0*/  FSETP.NAN.AND P3, PT, R15, R15, PT ;  /* 0x0000000f0f00720b */ /* 0x000fe20003f68000 */
[----:B------:R-:W-:-:S04]  /*03d0*/  IMAD.WIDE R20, R21, 0x4, R2 ;  /* 0x0000000415147825 */ /* 0x000fc800078e0202 */
[----:B------:R-:W-:Y:S02]  /*03e0*/  @!P0 FSEL R14, R14, R22, P1 ;  /* 0x000000160e0e8208 */ /* 0x000fe40000800000 */
[----:B------:R-:W-:Y:S02]  /*03f0*/  @!P2 FSEL R15, R15, R23, P3 ;  /* 0x000000170f0fa208 */ /* 0x000fe40001800000 */
[----:B------:R-:W2:Y:S01]  /*0400*/  LDG.E.128 R20, desc[UR4][R20.64] ;  /* 0x0000000414147981 */ /* 0x000ea2000c1e1d00 */
[----:B------:R-:W-:-:S04]  /*0410*/  VIADD R25, R25, 0x8100 ;  /* 0x0000810019197836 */ /* 0x000fc80000000000 */
[----:B------:R-:W-:-:S05]  /*0420*/  IMAD.WIDE R2, R25, 0x4, R2 ;  /* 0x0000000419027825 */ /* 0x000fca00078e0202 */
[----:B------:R1:W2:Y:S01]  /*0430*/  LDG.E.128 R24, desc[UR4][R2.64] ;  /* 0x0000000402187981 */ /* 0x0002a2000c1e1d00 */
[-C--:B---3--:R-:W-:Y:S02]  /*0440*/  FSETP.NAN.AND P4, PT, R8, R8.reuse, PT ;  /* 0x000000080800720b */ /* 0x088fe40003f88000 */
[----:B------:R-:W-:Y:S02]  /*0450*/  FSETP.GEU.AND P0, PT, R12, R8, PT ;  /* 0x000000080c00720b */ /* 0x000fe40003f0e000 */
[-C--:B------:R-:W-:Y:S02]  /*0460*/  FSETP.NAN.AND P1, PT, R10, R10.reuse, PT ;  /* 0x0000000a0a00720b */ /* 0x080fe40003f28000 */
[----:B------:R-:W-:Y:S02]  /*0470*/  FSETP.GEU.AND P2, PT, R13, R9, PT ;  /* 0x000000090d00720b */ /* 0x000fe40003f4e000 */
[----:B------:R-:W-:Y:S01]  /*0480*/  FSETP.GEU.AND P3, PT, R14, R10, PT ;  /* 0x0000000a0e00720b */ /* 0x000fe20003f6e000 */
[----:B-1----:R-:W1:Y:S04]  /*0490*/  LDC.64 R2, c[0x0][0x218] ;  /* 0x00008600ff027b82 */ /* 0x002e680000000a00 */
[----:B------:R-:W-:-:S02]  /*04a0*/  @!P4 FSEL R8, R8, R12, !P0 ;  /* 0x0000000c0808c208 */ /* 0x000fc40004000000 */
[----:B------:R-:W-:Y:S02]  /*04b0*/  FSETP.NAN.AND P0, PT, R9, R9, PT ;  /* 0x000000090900720b */ /* 0x000fe40003f08000 */
[----:B------:R-:W-:Y:S02]  /*04c0*/  @!P1 FSEL R10, R10, R14, !P3 ;  /* 0x0000000e0a0a9208 */ /* 0x000fe40005800000 */
[----:B----4-:R-:W-:-:S09]  /*04d0*/  FSETP.NAN.AND P3, PT, R4, R4, PT ;  /* 0x000000040400720b */ /* 0x010fd20003f68000 */
[----:B------:R-:W-:Y:S02]  /*04e0*/  @!P0 FSEL R9, R9, R13, !P2 ;  /* 0x0000000d09098208 */ /* 0x000fe40005000000 */
[----:B------:R-:W-:Y:S02]  /*04f0*/  FSETP.NAN.AND P2, PT, R11, R11, PT ;  /* 0x0000000b0b00720b */ /* 0x000fe40003f48000 */
[----:B------:R-:W-:Y:S02]  /*0500*/  FSETP.NAN.AND P0, PT, R5, R5, PT ;  /* 0x000000050500720b */ /* 0x000fe40003f08000 */
[----:B------:R-:W-:Y:S02]  /*0510*/  FSETP.NAN.AND P1, PT, R6, R6, PT ;  /* 0x000000060600720b */ /* 0x000fe40003f28000 */
[----:B------:R-:W-:Y:S02]  /*0520*/  FSETP.GEU.AND P4, PT, R15, R11, PT ;  /* 0x0000000b0f00720b */ /* 0x000fe40003f8e000 */
[----:B------:R-:W-:-:S05]  /*0530*/  FSETP.GEU.AND P5, PT, R8, R4, PT ;  /* 0x000000040800720b */ /* 0x000fca0003fae000 */
[----:B------:R-:W-:Y:S02]  /*0540*/  @!P2 FSEL R11, R11, R15, !P4 ;  /* 0x0000000f0b0ba208 */ /* 0x000fe40006000000 */
[----:B------:R-:W-:Y:S02]  /*0550*/  FSETP.NAN.AND P2, PT, R7, R7, PT ;  /* 0x000000070700720b */ /* 0x000fe40003f48000 */
[----:B------:R-:W-:Y:S02]  /*0560*/  @!P3 SEL R4, R4, R8, !P5 ;  /* 0x000000080404b207 */ /* 0x000fe40006800000 */
[----:B-----5:R-:W-:Y:S02]  /*0570*/  FSETP.GT.AND P3, PT, R16, R28, PT ;  /* 0x0000001c1000720b */ /* 0x020fe40003f64000 */
[----:B------:R-:W-:Y:S02]  /*0580*/  FSETP.GEU.AND P4, PT, R9, R5, PT ;  /* 0x000000050900720b */ /* 0x000fe40003f8e000 */
[----:B------:R-:W-:-:S02]  /*0590*/  FSETP.GEU.AND P5, PT, R10, R6, PT ;  /* 0x000000060a00720b */ /* 0x000fc40003fae000 */
[----:B------:R-:W-:Y:S02]  /*05a0*/  @!P0 SEL R5, R5, R9, !P4 ;  /* 0x0000000905058207 */ /* 0x000fe40006000000 */
[----:B------:R-:W-:Y:S02]  /*05b0*/  @!P1 SEL R6, R6, R10, !P5 ;  /* 0x0000000a06069207 */ /* 0x000fe40006800000 */
[----:B------:R-:W-:Y:S02]  /*05c0*/  FSETP.GT.AND P1, PT, R17, R29, PT ;  /* 0x0000001d1100720b */ /* 0x000fe40003f24000 */
[----:B------:R-:W-:Y:S02]  /*05d0*/  FSETP.GT.AND P0, PT, R18, R30, PT ;  /* 0x0000001e1200720b */ /* 0x000fe40003f04000 */
[----:B------:R-:W-:Y:S02]  /*05e0*/  FSETP.GEU.AND P5, PT, R11, R7, PT ;  /* 0x000000070b00720b */ /* 0x000fe40003fae000 */
[----:B------:R-:W-:-:S02]  /*05f0*/  FSETP.NAN.AND P4, PT, R16, R16, PT ;  /* 0x000000101000720b */ /* 0x000fc40003f88000 */
[----:B------:R-:W-:Y:S02]  /*0600*/  @!P2 SEL R7, R7, R11, !P5 ;  /* 0x0000000b0707a207 */ /* 0x000fe40006800000 */
[----:B------:R-:W-:Y:S02]  /*0610*/  @!P3 FSEL R16, R16, R28, P4 ;  /* 0x0000001c1010b208 */ /* 0x000fe40002000000 */
[----:B------:R-:W-:Y:S02]  /*0620*/  FSETP.NAN.AND P4, PT, R17, R17, PT ;  /* 0x000000111100720b */ /* 0x000fe40003f88000 */
[----:B------:R-:W-:Y:S02]  /*0630*/  FSETP.GT.AND P3, PT, R19, R31, PT ;  /* 0x0000001f1300720b */ /* 0x000fe40003f64000 */
[----:B------:R-:W-:Y:S02]  /*0640*/  FSETP.NAN.AND P5, PT, R18, R18, PT ;  /* 0x000000121200720b */ /* 0x000fe40003fa8000 */
[----:B------:R-:W-:-:S02]  /*0650*/  @!P1 FSEL R17, R17, R29, P4 ;  /* 0x0000001d11119208 */ /* 0x000fc40002000000 */
[----:B------:R-:W-:Y:S02]  /*0660*/  @!P0 FSEL R18, R18, R30, P5 ;  /* 0x0000001e12128208 */ /* 0x000fe40002800000 */
[----:B------:R-:W-:-:S05]  /*0670*/  FSETP.NAN.AND P4, PT, R19, R19, PT ;  /* 0x000000131300720b */ /* 0x000fca0003f88000 */
[----:B------:R-:W-:Y:S01]  /*0680*/  @!P3 FSEL R19, R19, R31, P4 ;  /* 0x0000001f1313b208 */ /* 0x000fe20002000000 */
[----:B-1----:R-:W-:-:S05]  /*0690*/  IMAD.WIDE R2, R0, 0x4, R2 ;  /* 0x0000000400027825 */ /* 0x002fca00078e0202 */
[----:B------:R-:W-:Y:S01]  /*06a0*/  STG.E.128 desc[UR4][R2.64], R4 ;  /* 0x0000000402007986 */ /* 0x000fe2000c101d04 */
[----:B--2---:R-:W-:Y:S02]  /*06b0*/  FSETP.NAN.AND P2, PT, R20, R20, PT ;  /* 0x000000141400720b */ /* 0x004fe40003f48000 */
[-C--:B------:R-:W-:Y:S02]  /*06c0*/  FSETP.NAN.AND P0, PT, R21, R21.reuse, PT ;  /* 0x000000151500720b */ /* 0x080fe40003f08000 */
[----:B------:R-:W-:Y:S02]  /*06d0*/  FSETP.NAN.AND P1, PT, R22, R22, PT ;  /* 0x000000161600720b */ /* 0x000fe40003f28000 */
[----:B------:R-:W-:Y:S02]  /*06e0*/  FSETP.GEU.AND P5, PT, R16, R20, PT ;  /* 0x000000141000720b */ /* 0x000fe40003fae000 */
[----:B------:R-:W-:-:S05]  /*06f0*/  FSETP.GEU.AND P4, PT, R17, R21, PT ;  /* 0x000000151100720b */ /* 0x000fca0003f8e000 */
[----:B------:R-:W-:Y:S02]  /*0700*/  @!P2 FSEL R20, R20, R16, !P5 ;  /* 0x000000101414a208 */ /* 0x000fe40006800000 */
[----:B------:R-:W-:Y:S02]  /*0710*/  FSETP.NAN.AND P2, PT, R23, R23, PT ;  /* 0x000000171700720b */ /* 0x000fe40003f48000 */
[----:B------:R-:W-:Y:S02]  /*0720*/  FSETP.NAN.AND P3, PT, R24, R24, PT ;  /* 0x000000181800720b */ /* 0x000fe40003f68000 */
[----:B------:R-:W-:Y:S02]  /*0730*/  FSETP.GEU.AND P5, PT, R18, R22, PT ;  /* 0x000000161200720b */ /* 0x000fe40003fae000 */
[----:B------:R-:W-:Y:S02]  /*0740*/  @!P0 FSEL R21, R21, R17, !P4 ;  /* 0x0000001115158208 */ /* 0x000fe40006000000 */
[----:B------:R-:W-:-:S02]  /*0750*/  @!P1 FSEL R22, R22, R18, !P5 ;  /* 0x0000001216169208 */ /* 0x000fc40006800000 */
[----:B------:R-:W-:Y:S02]  /*0760*/  FSETP.NAN.AND P0, PT, R25, R25, PT ;  /* 0x000000191900720b */ /* 0x000fe40003f08000 */
[----:B------:R-:W-:Y:S02]  /*0770*/  FSETP.NAN.AND P4, PT, R26, R26, PT ;  /* 0x0000001a1a00720b */ /* 0x000fe40003f88000 */
[----:B------:R-:W-:Y:S02]  /*0780*/  FSETP.NAN.AND P1, PT, R27, R27, PT ;  /* 0x0000001b1b00720b */ /* 0x000fe40003f28000 */
[----:B------:R-:W-:Y:S02]  /*0790*/  FSETP.GEU.AND P5, PT, R19, R23, PT ;  /* 0x000000171300720b */ /* 0x000fe40003fae000 */
[----:B------:R-:W-:Y:S02]  /*07a0*/  FSETP.GEU.AND P6, PT, R20, R24, PT ;  /* 0x000000181400720b */ /* 0x000fe40003fce000 */
[----:B------:R-:W-:-:S02]  /*07b0*/  @!P2 FSEL R23, R23, R19, !P5 ;  /* 0x000000131717a208 */ /* 0x000fc40006800000 */
[----:B------:R-:W-:Y:S02]  /*07c0*/  @!P3 SEL R24, R24, R20, !P6 ;  /* 0x000000141818b207 */ /* 0x000fe40007000000 */
[----:B------:R-:W-:Y:S02]  /*07d0*/  FSETP.GEU.AND P2, PT, R21, R25, PT ;  /* 0x000000191500720b */ /* 0x000fe40003f4e000 */
[----:B------:R-:W-:Y:S02]  /*07e0*/  FSETP.GEU.AND P3, PT, R22, R26, PT ;  /* 0x0000001a1600720b */ /* 0x000fe40003f6e000 */
[----:B------:R-:W-:Y:S02]  /*07f0*/  FSETP.GEU.AND P5, PT, R23, R27, PT ;  /* 0x0000001b1700720b */ /* 0x000fe40003fae000 */
[----:B------:R-:W-:Y:S02]  /*0800*/  @!P0 SEL R25, R25, R21, !P2 ;  /* 0x0000001519198207 */ /* 0x000fe40005000000 */
[----:B------:R-:W-:-:S02]  /*0810*/  @!P4 SEL R26, R26, R22, !P3 ;  /* 0x000000161a1ac207 */ /* 0x000fc40005800000 */
[----:B------:R-:W-:-:S05]  /*0820*/  @!P1 SEL R27, R27, R23, !P5 ;  /* 0x000000171b1b9207 */ /* 0x000fca0006800000 */
[----:B------:R-:W-:Y:S01]  /*0830*/  STG.E.128 desc[UR4][R2.64+0x800], R24 ;  /* 0x0008001802007986 */ /* 0x000fe2000c101d04 */
[----:B------:R-:W-:Y:S05]  /*0840*/  EXIT ;  /* 0x000000000000794d */ /* 0x000fea0003800000 */
.L_x_0:
[----:B------:R-:W-:-:S00]  /*0850*/  BRA `(.L_x_0) ;  /* 0xfffffffc00fc7947 */ /* 0x000fc0000383ffff */
[----:B------:R-:W-:-:S00]  /*0860*/  NOP ;  /* 0x0000000000007918 */ /* 0x000fc00000000000 */
        /* <DEDUP_REMOVED lines=9> */
.L_x_1:


//--------------------- .nv.constant0.triton_poi_fused_convolution_div_max_pool2d_with_indices_relu_sub_15 --------------------------
	.section	.nv.constant0.triton_poi_fused_convolution_div_max_pool2d_with_indices_relu_sub_15,"a",@progbits
	.sectionflags	@""
	.align	4
.nv.constant0.triton_poi_fused_convolution_div_max_pool2d_with_indices_relu_sub_15:
	.zero		548
